//
// Generated by NVIDIA NVVM Compiler
//
// Compiler Build ID: CL-36424714
// Cuda compilation tools, release 13.0, V13.0.88
// Based on NVVM 20.0.0
//

.version 9.0
.target sm_100
.address_size 64

	// .globl	_Z9matrixMulPfS_S_iii
// _ZZ9matrixMulPfS_S_iiiE2As has been demoted
// _ZZ9matrixMulPfS_S_iiiE2Bs has been demoted

.visible .entry _Z9matrixMulPfS_S_iii(
	.param .u64 .ptr .align 1 _Z9matrixMulPfS_S_iii_param_0,
	.param .u64 .ptr .align 1 _Z9matrixMulPfS_S_iii_param_1,
	.param .u64 .ptr .align 1 _Z9matrixMulPfS_S_iii_param_2,
	.param .u32 _Z9matrixMulPfS_S_iii_param_3,
	.param .u32 _Z9matrixMulPfS_S_iii_param_4,
	.param .u32 _Z9matrixMulPfS_S_iii_param_5
)
{
	.reg .pred 	%p<12>;
	.reg .b32 	%r<43>;
	.reg .b32 	%f<111>;
	.reg .b64 	%rd<13>;
	// demoted variable
	.shared .align 4 .b8 _ZZ9matrixMulPfS_S_iiiE2As[4096];
	// demoted variable
	.shared .align 4 .b8 _ZZ9matrixMulPfS_S_iiiE2Bs[4096];
	ld.param.u64 	%rd4, [_Z9matrixMulPfS_S_iii_param_0];
	ld.param.u64 	%rd5, [_Z9matrixMulPfS_S_iii_param_1];
	ld.param.u64 	%rd6, [_Z9matrixMulPfS_S_iii_param_2];
	ld.param.u32 	%r24, [_Z9matrixMulPfS_S_iii_param_3];
	ld.param.u32 	%r25, [_Z9matrixMulPfS_S_iii_param_4];
	ld.param.u32 	%r26, [_Z9matrixMulPfS_S_iii_param_5];
	mov.u32 	%r27, %ctaid.x;
	mov.u32 	%r28, %ctaid.y;
	mov.u32 	%r38, %tid.x;
	mov.u32 	%r40, %tid.y;
	shl.b32 	%r29, %r28, 5;
	add.s32 	%r3, %r29, %r40;
	shl.b32 	%r4, %r27, 5;
	add.s32 	%r5, %r4, %r38;
	setp.lt.s32 	%p1, %r25, 1;
	mov.f32 	%f110, 0f00000000;
	@%p1 bra 	$L__BB0_7;
	add.s32 	%r30, %r25, 31;
	shr.u32 	%r31, %r30, 5;
	shl.b32 	%r32, %r40, 7;
	mov.u32 	%r33, _ZZ9matrixMulPfS_S_iiiE2As;
	add.s32 	%r6, %r33, %r32;
	shl.b32 	%r34, %r38, 2;
	add.s32 	%r7, %r6, %r34;
	mov.u32 	%r35, _ZZ9matrixMulPfS_S_iiiE2Bs;
	add.s32 	%r9, %r35, %r34;
	add.s32 	%r8, %r9, %r32;
	neg.s32 	%r42, %r31;
	mad.lo.s32 	%r36, %r40, %r26, %r38;
	add.s32 	%r41, %r36, %r4;
	shl.b32 	%r12, %r26, 5;
	mad.lo.s32 	%r39, %r25, %r3, %r38;
	cvta.to.global.u64 	%rd1, %rd4;
	cvta.to.global.u64 	%rd2, %rd5;
	mov.f32 	%f110, 0f00000000;
$L__BB0_2:
	setp.ge.s32 	%p2, %r3, %r24;
	mul.wide.s32 	%rd7, %r39, 4;
	add.s64 	%rd3, %rd1, %rd7;
	setp.ge.s32 	%p3, %r38, %r25;
	mov.f32 	%f108, 0f00000000;
	or.pred  	%p4, %p2, %p3;
	@%p4 bra 	$L__BB0_4;
	ld.global.f32 	%f108, [%rd3];
$L__BB0_4:
	setp.ge.s32 	%p5, %r5, %r26;
	st.shared.f32 	[%r7], %f108;
	setp.ge.s32 	%p6, %r40, %r25;
	mov.f32 	%f109, 0f00000000;
	or.pred  	%p7, %p6, %p5;
	@%p7 bra 	$L__BB0_6;
	mul.wide.s32 	%rd8, %r41, 4;
	add.s64 	%rd9, %rd2, %rd8;
	ld.global.f32 	%f109, [%rd9];
$L__BB0_6:
	st.shared.f32 	[%r8], %f109;
	bar.sync 	0;
	ld.shared.f32 	%f12, [%r6];
	ld.shared.f32 	%f13, [%r9];
	fma.rn.f32 	%f14, %f12, %f13, %f110;
	ld.shared.f32 	%f15, [%r6+4];
	ld.shared.f32 	%f16, [%r9+128];
	fma.rn.f32 	%f17, %f15, %f16, %f14;
	ld.shared.f32 	%f18, [%r6+8];
	ld.shared.f32 	%f19, [%r9+256];
	fma.rn.f32 	%f20, %f18, %f19, %f17;
	ld.shared.f32 	%f21, [%r6+12];
	ld.shared.f32 	%f22, [%r9+384];
	fma.rn.f32 	%f23, %f21, %f22, %f20;
	ld.shared.f32 	%f24, [%r6+16];
	ld.shared.f32 	%f25, [%r9+512];
	fma.rn.f32 	%f26, %f24, %f25, %f23;
	ld.shared.f32 	%f27, [%r6+20];
	ld.shared.f32 	%f28, [%r9+640];
	fma.rn.f32 	%f29, %f27, %f28, %f26;
	ld.shared.f32 	%f30, [%r6+24];
	ld.shared.f32 	%f31, [%r9+768];
	fma.rn.f32 	%f32, %f30, %f31, %f29;
	ld.shared.f32 	%f33, [%r6+28];
	ld.shared.f32 	%f34, [%r9+896];
	fma.rn.f32 	%f35, %f33, %f34, %f32;
	ld.shared.f32 	%f36, [%r6+32];
	ld.shared.f32 	%f37, [%r9+1024];
	fma.rn.f32 	%f38, %f36, %f37, %f35;
	ld.shared.f32 	%f39, [%r6+36];
	ld.shared.f32 	%f40, [%r9+1152];
	fma.rn.f32 	%f41, %f39, %f40, %f38;
	ld.shared.f32 	%f42, [%r6+40];
	ld.shared.f32 	%f43, [%r9+1280];
	fma.rn.f32 	%f44, %f42, %f43, %f41;
	ld.shared.f32 	%f45, [%r6+44];
	ld.shared.f32 	%f46, [%r9+1408];
	fma.rn.f32 	%f47, %f45, %f46, %f44;
	ld.shared.f32 	%f48, [%r6+48];
	ld.shared.f32 	%f49, [%r9+1536];
	fma.rn.f32 	%f50, %f48, %f49, %f47;
	ld.shared.f32 	%f51, [%r6+52];
	ld.shared.f32 	%f52, [%r9+1664];
	fma.rn.f32 	%f53, %f51, %f52, %f50;
	ld.shared.f32 	%f54, [%r6+56];
	ld.shared.f32 	%f55, [%r9+1792];
	fma.rn.f32 	%f56, %f54, %f55, %f53;
	ld.shared.f32 	%f57, [%r6+60];
	ld.shared.f32 	%f58, [%r9+1920];
	fma.rn.f32 	%f59, %f57, %f58, %f56;
	ld.shared.f32 	%f60, [%r6+64];
	ld.shared.f32 	%f61, [%r9+2048];
	fma.rn.f32 	%f62, %f60, %f61, %f59;
	ld.shared.f32 	%f63, [%r6+68];
	ld.shared.f32 	%f64, [%r9+2176];
	fma.rn.f32 	%f65, %f63, %f64, %f62;
	ld.shared.f32 	%f66, [%r6+72];
	ld.shared.f32 	%f67, [%r9+2304];
	fma.rn.f32 	%f68, %f66, %f67, %f65;
	ld.shared.f32 	%f69, [%r6+76];
	ld.shared.f32 	%f70, [%r9+2432];
	fma.rn.f32 	%f71, %f69, %f70, %f68;
	ld.shared.f32 	%f72, [%r6+80];
	ld.shared.f32 	%f73, [%r9+2560];
	fma.rn.f32 	%f74, %f72, %f73, %f71;
	ld.shared.f32 	%f75, [%r6+84];
	ld.shared.f32 	%f76, [%r9+2688];
	fma.rn.f32 	%f77, %f75, %f76, %f74;
	ld.shared.f32 	%f78, [%r6+88];
	ld.shared.f32 	%f79, [%r9+2816];
	fma.rn.f32 	%f80, %f78, %f79, %f77;
	ld.shared.f32 	%f81, [%r6+92];
	ld.shared.f32 	%f82, [%r9+2944];
	fma.rn.f32 	%f83, %f81, %f82, %f80;
	ld.shared.f32 	%f84, [%r6+96];
	ld.shared.f32 	%f85, [%r9+3072];
	fma.rn.f32 	%f86, %f84, %f85, %f83;
	ld.shared.f32 	%f87, [%r6+100];
	ld.shared.f32 	%f88, [%r9+3200];
	fma.rn.f32 	%f89, %f87, %f88, %f86;
	ld.shared.f32 	%f90, [%r6+104];
	ld.shared.f32 	%f91, [%r9+3328];
	fma.rn.f32 	%f92, %f90, %f91, %f89;
	ld.shared.f32 	%f93, [%r6+108];
	ld.shared.f32 	%f94, [%r9+3456];
	fma.rn.f32 	%f95, %f93, %f94, %f92;
	ld.shared.f32 	%f96, [%r6+112];
	ld.shared.f32 	%f97, [%r9+3584];
	fma.rn.f32 	%f98, %f96, %f97, %f95;
	ld.shared.f32 	%f99, [%r6+116];
	ld.shared.f32 	%f100, [%r9+3712];
	fma.rn.f32 	%f101, %f99, %f100, %f98;
	ld.shared.f32 	%f102, [%r6+120];
	ld.shared.f32 	%f103, [%r9+3840];
	fma.rn.f32 	%f104, %f102, %f103, %f101;
	ld.shared.f32 	%f105, [%r6+124];
	ld.shared.f32 	%f106, [%r9+3968];
	fma.rn.f32 	%f110, %f105, %f106, %f104;
	bar.sync 	0;
	add.s32 	%r42, %r42, 1;
	setp.ne.s32 	%p8, %r42, 0;
	add.s32 	%r41, %r41, %r12;
	add.s32 	%r40, %r40, 32;
	add.s32 	%r39, %r39, 32;
	add.s32 	%r38, %r38, 32;
	@%p8 bra 	$L__BB0_2;
$L__BB0_7:
	setp.ge.s32 	%p9, %r3, %r24;
	setp.ge.s32 	%p10, %r5, %r26;
	or.pred  	%p11, %p9, %p10;
	@%p11 bra 	$L__BB0_9;
	mad.lo.s32 	%r37, %r26, %r3, %r5;
	cvta.to.global.u64 	%rd10, %rd6;
	mul.wide.u32 	%rd11, %r37, 4;
	add.s64 	%rd12, %rd10, %rd11;
	st.global.f32 	[%rd12], %f110;
$L__BB0_9:
	ret;

}


// ===== COMPILED SASS (sm_100) =====

	.target	sm_100

	.elftype	@"ET_EXEC"


//--------------------- .note.nv.tkinfo           --------------------------
	.section	.note.nv.tkinfo,"",@"SHT_NOTE"
	.sectionflags	@"SHF_NOTE_NV_TKINFO"
	.tkinfo
        /*0018*/ 	.word	0x00000002
        /*0030*/ 	.string	""
        /*0030*/ 	.string	"ptxas"
        /*0030*/ 	.string	"Cuda compilation tools, release 13.0, V13.0.88"
        /*0030*/ 	.string	"Build cuda_13.0.r13.0/compiler.36424714_0"
        /*0030*/ 	.string	"-arch sm_100 -m 64 "



//--------------------- .note.nv.cuinfo           --------------------------
	.section	.note.nv.cuinfo,"",@"SHT_NOTE"
	.sectionflags	@"SHF_NOTE_NV_CUINFO"
        /*0018*/ 	.short	0x0002
        /*001a*/ 	.short	0x0064
        /*001c*/ 	.short	0x0082
	.zero		2


//--------------------- .nv.info                  --------------------------
	.section	.nv.info,"",@"SHT_CUDA_INFO"
	.align	4


	//----- nvinfo : EIATTR_REGCOUNT
	.align		4
        /*0000*/ 	.byte	0x04, 0x2f
        /*0002*/ 	.short	(.L_1 - .L_0)
	.align		4
.L_0:
        /*0004*/ 	.word	index@(_Z9matrixMulPfS_S_iii)
        /*0008*/ 	.word	0x00000020


	//----- nvinfo : EIATTR_FRAME_SIZE
	.align		4
.L_1:
        /*000c*/ 	.byte	0x04, 0x11
        /*000e*/ 	.short	(.L_3 - .L_2)
	.align		4
.L_2:
        /*0010*/ 	.word	index@(_Z9matrixMulPfS_S_iii)
        /*0014*/ 	.word	0x00000000


	//----- nvinfo : EIATTR_MIN_STACK_SIZE
	.align		4
.L_3:
        /*0018*/ 	.byte	0x04, 0x12
        /*001a*/ 	.short	(.L_5 - .L_4)
	.align		4
.L_4:
        /*001c*/ 	.word	index@(_Z9matrixMulPfS_S_iii)
        /*0020*/ 	.word	0x00000000
.L_5:


//--------------------- .nv.compat                --------------------------
	.section	.nv.compat,"",@"SHT_CUDA_COMPAT_INFO"
	.align	4
        /*0000*/ 	.byte	0x02, 0x09, 0x00, 0x00, 0x02, 0x02, 0x01, 0x00, 0x02, 0x05, 0x05, 0x00, 0x03, 0x07, 0x01, 0x01
        /*0010*/ 	.byte	0x02, 0x03, 0x00, 0x00, 0x02, 0x06, 0x01, 0x00, 0x04, 0x0b, 0x08, 0x00, 0x09, 0x00, 0x00, 0x00
        /*0020*/ 	.byte	0x00, 0x00, 0x00, 0x00


//--------------------- .nv.info._Z9matrixMulPfS_S_iii --------------------------
	.section	.nv.info._Z9matrixMulPfS_S_iii,"",@"SHT_CUDA_INFO"
	.sectionflags	@""
	.align	4


	//----- nvinfo : EIATTR_CUDA_API_VERSION
	.align		4
        /*0000*/ 	.byte	0x04, 0x37
        /*0002*/ 	.short	(.L_7 - .L_6)
.L_6:
        /*0004*/ 	.word	0x00000082


	//----- nvinfo : EIATTR_KPARAM_INFO
	.align		4
.L_7:
        /*0008*/ 	.byte	0x04, 0x17
        /*000a*/ 	.short	(.L_9 - .L_8)
.L_8:
        /*000c*/ 	.word	0x00000000
        /*0010*/ 	.short	0x0005
        /*0012*/ 	.short	0x0020
        /*0014*/ 	.byte	0x00, 0xf0, 0x11, 0x00


	//----- nvinfo : EIATTR_KPARAM_INFO
	.align		4
.L_9:
        /*0018*/ 	.byte	0x04, 0x17
        /*001a*/ 	.short	(.L_11 - .L_10)
.L_10:
        /*001c*/ 	.word	0x00000000
        /*0020*/ 	.short	0x0004
        /*0022*/ 	.short	0x001c
        /*0024*/ 	.byte	0x00, 0xf0, 0x11, 0x00


	//----- nvinfo : EIATTR_KPARAM_INFO
	.align		4
.L_11:
        /*0028*/ 	.byte	0x04, 0x17
        /*002a*/ 	.short	(.L_13 - .L_12)
.L_12:
        /*002c*/ 	.word	0x00000000
        /*0030*/ 	.short	0x0003
        /*0032*/ 	.short	0x0018
        /*0034*/ 	.byte	0x00, 0xf0, 0x11, 0x00


	//----- nvinfo : EIATTR_KPARAM_INFO
	.align		4
.L_13:
        /*0038*/ 	.byte	0x04, 0x17
        /*003a*/ 	.short	(.L_15 - .L_14)
.L_14:
        /*003c*/ 	.word	0x00000000
        /*0040*/ 	.short	0x0002
        /*0042*/ 	.short	0x0010
        /*0044*/ 	.byte	0x00, 0xf5, 0x21, 0x00


	//----- nvinfo : EIATTR_KPARAM_INFO
	.align		4
.L_15:
        /*0048*/ 	.byte	0x04, 0x17
        /*004a*/ 	.short	(.L_17 - .L_16)
.L_16:
        /*004c*/ 	.word	0x00000000
        /*0050*/ 	.short	0x0001
        /*0052*/ 	.short	0x0008
        /*0054*/ 	.byte	0x00, 0xf5, 0x21, 0x00


	//----- nvinfo : EIATTR_KPARAM_INFO
	.align		4
.L_17:
        /*0058*/ 	.byte	0x04, 0x17
        /*005a*/ 	.short	(.L_19 - .L_18)
.L_18:
        /*005c*/ 	.word	0x00000000
        /*0060*/ 	.short	0x0000
        /*0062*/ 	.short	0x0000
        /*0064*/ 	.byte	0x00, 0xf5, 0x21, 0x00


	//----- nvinfo : EIATTR_SPARSE_MMA_MASK
	.align		4
.L_19:
        /*0068*/ 	.byte	0x03, 0x50
        /*006a*/ 	.short	0x0000


	//----- nvinfo : EIATTR_MAXREG_COUNT
	.align		4
        /*006c*/ 	.byte	0x03, 0x1b
        /*006e*/ 	.short	0x00ff


	//----- nvinfo : EIATTR_NUM_BARRIERS
	.align		4
        /*0070*/ 	.byte	0x02, 0x4c
        /*0072*/ 	.byte	0x01
	.zero		1


	//----- nvinfo : EIATTR_MERCURY_ISA_VERSION
	.align		4
        /*0074*/ 	.byte	0x03, 0x5f
        /*0076*/ 	.short	0x0101


	//----- nvinfo : EIATTR_VRC_CTA_INIT_COUNT
	.align		4
        /*0078*/ 	.byte	0x02, 0x4a
	.zero		1
	.zero		1


	//----- nvinfo : EIATTR_EXIT_INSTR_OFFSETS
	.align		4
        /*007c*/ 	.byte	0x04, 0x1c
        /*007e*/ 	.short	(.L_21 - .L_20)


	//   ....[0]....
.L_20:
        /*0080*/ 	.word	0x00000820


	//   ....[1]....
        /*0084*/ 	.word	0x00000870


	//----- nvinfo : EIATTR_CBANK_PARAM_SIZE
	.align		4
.L_21:
        /*0088*/ 	.byte	0x03, 0x19
        /*008a*/ 	.short	0x0024


	//----- nvinfo : EIATTR_PARAM_CBANK
	.align		4
        /*008c*/ 	.byte	0x04, 0x0a
        /*008e*/ 	.short	(.L_23 - .L_22)
	.align		4
.L_22:
        /*0090*/ 	.word	index@(.nv.constant0._Z9matrixMulPfS_S_iii)
        /*0094*/ 	.short	0x0380
        /*0096*/ 	.short	0x0024


	//----- nvinfo : EIATTR_SW_WAR
	.align		4
.L_23:
        /*0098*/ 	.byte	0x04, 0x36
        /*009a*/ 	.short	(.L_25 - .L_24)
.L_24:
        /*009c*/ 	.word	0x00000008
.L_25:


//--------------------- .nv.callgraph             --------------------------
	.section	.nv.callgraph,"",@"SHT_CUDA_CALLGRAPH"
	.align	4
	.sectionentsize	8
	.align		4
        /*0000*/ 	.word	0x00000000
	.align		4
        /*0004*/ 	.word	0xffffffff
	.align		4
        /*0008*/ 	.word	0x00000000
	.align		4
        /*000c*/ 	.word	0xfffffffe
	.align		4
        /*0010*/ 	.word	0x00000000
	.align		4
        /*0014*/ 	.word	0xfffffffd
	.align		4
        /*0018*/ 	.word	0x00000000
	.align		4
        /*001c*/ 	.word	0xfffffffc


//--------------------- .text._Z9matrixMulPfS_S_iii --------------------------
	.section	.text._Z9matrixMulPfS_S_iii,"ax",@progbits
	.align	128
        .global         _Z9matrixMulPfS_S_iii
        .type           _Z9matrixMulPfS_S_iii,@function
        .size           _Z9matrixMulPfS_S_iii,(.L_x_3 - _Z9matrixMulPfS_S_iii)
        .other          _Z9matrixMulPfS_S_iii,@"STO_CUDA_ENTRY STV_DEFAULT"
_Z9matrixMulPfS_S_iii:
.text._Z9matrixMulPfS_S_iii:
[----:B------:R-:W-:Y:S01]  /*0000*/  LDC R1, c[0x0][0x37c] ;  /* 0x0000df00ff017b82 */ /* 0x000fe20000000800 */
[----:B------:R-:W0:Y:S01]  /*0010*/  S2R R18, SR_CTAID.Y ;  /* 0x0000000000127919 */ /* 0x000e220000002600 */
[----:B------:R-:W1:Y:S01]  /*0020*/  LDCU UR10, c[0x0][0x39c] ;  /* 0x00007380ff0a77ac */ /* 0x000e620008000800 */
[----:B------:R-:W-:Y:S01]  /*0030*/  HFMA2 R23, -RZ, RZ, 0, 0 ;  /* 0x00000000ff177431 */ /* 0x000fe200000001ff */
[----:B------:R-:W0:Y:S01]  /*0040*/  S2R R16, SR_TID.Y ;  /* 0x0000000000107919 */ /* 0x000e220000002200 */
[----:B------:R-:W2:Y:S01]  /*0050*/  LDCU UR14, c[0x0][0x3a0] ;  /* 0x00007400ff0e77ac */ /* 0x000ea20008000800 */
[----:B------:R-:W3:Y:S01]  /*0060*/  S2R R2, SR_CTAID.X ;  /* 0x0000000000027919 */ /* 0x000ee20000002500 */
[----:B------:R-:W4:Y:S01]  /*0070*/  LDCU.64 UR8, c[0x0][0x358] ;  /* 0x00006b00ff0877ac */ /* 0x000f220008000a00 */
[----:B------:R-:W3:Y:S01]  /*0080*/  S2R R17, SR_TID.X ;  /* 0x0000000000117919 */ /* 0x000ee20000002100 */
[----:B-1----:R-:W-:Y:S01]  /*0090*/  UISETP.GE.AND UP0, UPT, UR10, 0x1, UPT ;  /* 0x000000010a00788c */ /* 0x002fe2000bf06270 */
[----:B0-----:R-:W-:-:S02]  /*00a0*/  LEA R18, R18, R16, 0x5 ;  /* 0x0000001012127211 */ /* 0x001fc400078e28ff */
[----:B---3--:R-:W-:-:S06]  /*00b0*/  LEA R19, R2, R17, 0x5 ;  /* 0x0000001102137211 */ /* 0x008fcc00078e28ff */
[----:B--2-4-:R-:W-:Y:S05]  /*00c0*/  BRA.U !UP0, `(.L_x_0) ;  /* 0x0000000508c87547 */ /* 0x014fea000b800000 */
[----:B------:R-:W0:Y:S01]  /*00d0*/  S2UR UR7, SR_CgaCtaId ;  /* 0x00000000000779c3 */ /* 0x000e220000008800 */
[----:B------:R-:W1:Y:S01]  /*00e0*/  LDCU UR11, c[0x0][0x3a0] ;  /* 0x00007400ff0b77ac */ /* 0x000e620008000800 */
[----:B------:R-:W-:Y:S01]  /*00f0*/  MOV R23, RZ ;  /* 0x000000ff00177202 */ /* 0x000fe20000000f00 */
[----:B------:R-:W-:Y:S01]  /*0100*/  IMAD R6, R18, UR10, R17 ;  /* 0x0000000a12067c24 */ /* 0x000fe2000f8e0211 */
[----:B------:R-:W-:Y:S01]  /*0110*/  UMOV UR5, 0x400 ;  /* 0x0000040000057882 */ /* 0x000fe20000000000 */
[----:B------:R-:W-:-:S03]  /*0120*/  UIADD3 UR4, UPT, UPT, UR10, 0x1f, URZ ;  /* 0x0000001f0a047890 */ /* 0x000fc6000fffe0ff */
[----:B------:R-:W2:Y:S01]  /*0130*/  LDC R0, c[0x0][0x3a0] ;  /* 0x0000e800ff007b82 */ /* 0x000ea20000000800 */
[----:B------:R-:W-:Y:S02]  /*0140*/  UIADD3 UR6, UPT, UPT, UR5, 0x1000, URZ ;  /* 0x0000100005067890 */ /* 0x000fe4000fffe0ff */
[----:B------:R-:W-:Y:S01]  /*0150*/  USHF.R.U32.HI UR4, URZ, 0x5, UR4 ;  /* 0x00000005ff047899 */ /* 0x000fe20008011604 */
[----:B------:R-:W3:Y:S04]  /*0160*/  LDCU.64 UR12, c[0x0][0x398] ;  /* 0x00007300ff0c77ac */ /* 0x000ee80008000a00 */
[----:B------:R-:W4:Y:S01]  /*0170*/  LDC.64 R20, c[0x0][0x380] ;  /* 0x0000e000ff147b82 */ /* 0x000f220000000a00 */
[----:B------:R-:W-:Y:S01]  /*0180*/  UIADD3 UR4, UPT, UPT, -UR4, URZ, URZ ;  /* 0x000000ff04047290 */ /* 0x000fe2000fffe1ff */
[----:B-1----:R-:W-:Y:S01]  /*0190*/  IMAD R7, R16, UR11, R17 ;  /* 0x0000000b10077c24 */ /* 0x002fe2000f8e0211 */
[----:B0-----:R-:W-:-:S04]  /*01a0*/  ULEA UR5, UR7, UR5, 0x18 ;  /* 0x0000000507057291 */ /* 0x001fc8000f8ec0ff */
[----:B------:R-:W-:Y:S01]  /*01b0*/  LEA R7, R2, R7, 0x5 ;  /* 0x0000000702077211 */ /* 0x000fe200078e28ff */
[----:B------:R-:W-:Y:S01]  /*01c0*/  ULEA UR6, UR7, UR6, 0x18 ;  /* 0x0000000607067291 */ /* 0x000fe2000f8ec0ff */
[----:B------:R-:W-:-:S05]  /*01d0*/  LEA R5, R16, UR5, 0x7 ;  /* 0x0000000510057c11 */ /* 0x000fca000f8e38ff */
[C---:B------:R-:W-:Y:S02]  /*01e0*/  LEA R3, R17.reuse, UR6, 0x2 ;  /* 0x0000000611037c11 */ /* 0x040fe4000f8e10ff */
[----:B------:R-:W-:Y:S02]  /*01f0*/  LEA R4, R17, R5, 0x2 ;  /* 0x0000000511047211 */ /* 0x000fe400078e10ff */
[----:B---3--:R-:W-:-:S07]  /*0200*/  LEA R2, R16, R3, 0x7 ;  /* 0x0000000310027211 */ /* 0x008fce00078e38ff */
.L_x_1:
[----:B--2---:R-:W-:Y:S01]  /*0210*/  ISETP.GE.AND P0, PT, R19, R0, PT ;  /* 0x000000001300720c */ /* 0x004fe20003f06270 */
[----:B------:R-:W-:Y:S01]  /*0220*/  HFMA2 R29, -RZ, RZ, 0, 0 ;  /* 0x00000000ff1d7431 */ /* 0x000fe200000001ff */
[----:B------:R-:W-:Y:S01]  /*0230*/  ISETP.GE.AND P1, PT, R17, UR13, PT ;  /* 0x0000000d11007c0c */ /* 0x000fe2000bf26270 */
[----:B----4-:R-:W-:Y:S01]  /*0240*/  IMAD.WIDE R8, R6, 0x4, R20 ;  /* 0x0000000406087825 */ /* 0x010fe200078e0214 */
[----:B------:R-:W-:Y:S02]  /*0250*/  ISETP.GE.OR P0, PT, R16, UR13, P0 ;  /* 0x0000000d10007c0c */ /* 0x000fe40008706670 */
[----:B------:R-:W-:Y:S02]  /*0260*/  ISETP.GE.OR P1, PT, R18, UR12, P1 ;  /* 0x0000000c12007c0c */ /* 0x000fe40008f26670 */
[----:B------:R-:W-:-:S09]  /*0270*/  MOV R27, RZ ;  /* 0x000000ff001b7202 */ /* 0x000fd20000000f00 */
[----:B------:R-:W0:Y:S02]  /*0280*/  @!P0 LDC.64 R10, c[0x0][0x388] ;  /* 0x0000e200ff0a8b82 */ /* 0x000e240000000a00 */
[----:B------:R-:W2:Y:S01]  /*0290*/  @!P1 LDG.E R27, desc[UR8][R8.64] ;  /* 0x00000008081b9981 */ /* 0x000ea2000c1e1900 */
[----:B0-----:R-:W-:-:S05]  /*02a0*/  @!P0 IMAD.WIDE R10, R7, 0x4, R10 ;  /* 0x00000004070a8825 */ /* 0x001fca00078e020a */
[----:B------:R-:W3:Y:S04]  /*02b0*/  @!P0 LDG.E R29, desc[UR8][R10.64] ;  /* 0x000000080a1d8981 */ /* 0x000ee8000c1e1900 */
[----:B--2---:R-:W-:Y:S04]  /*02c0*/  STS [R4], R27 ;  /* 0x0000001b04007388 */ /* 0x004fe80000000800 */
[----:B---3--:R-:W-:Y:S01]  /*02d0*/  STS [R2], R29 ;  /* 0x0000001d02007388 */ /* 0x008fe20000000800 */
[----:B------:R-:W-:Y:S06]  /*02e0*/  BAR.SYNC.DEFER_BLOCKING 0x0 ;  /* 0x0000000000007b1d */ /* 0x000fec0000010000 */
[----:B------:R-:W-:Y:S04]  /*02f0*/  LDS R22, [R3] ;  /* 0x0000000003167984 */ /* 0x000fe80000000800 */
[----:B------:R-:W0:Y:S04]  /*0300*/  LDS.128 R12, [R5] ;  /* 0x00000000050c7984 */ /* 0x000e280000000c00 */
[----:B------:R-:W1:Y:S04]  /*0310*/  LDS R26, [R3+0x80] ;  /* 0x00008000031a7984 */ /* 0x000e680000000800 */
[----:B------:R-:W2:Y:S04]  /*0320*/  LDS R25, [R3+0x100] ;  /* 0x0001000003197984 */ /* 0x000ea80000000800 */
[----:B------:R-:W3:Y:S04]  /*0330*/  LDS R24, [R3+0x180] ;  /* 0x0001800003187984 */ /* 0x000ee80000000800 */
[----:B------:R-:W-:Y:S01]  /*0340*/  LDS.128 R8, [R5+0x10] ;  /* 0x0000100005087984 */ /* 0x000fe20000000c00 */
[----:B0-----:R-:W-:-:S03]  /*0350*/  FFMA R12, R12, R22, R23 ;  /* 0x000000160c0c7223 */ /* 0x001fc60000000017 */
[----:B------:R-:W0:Y:S01]  /*0360*/  LDS R23, [R3+0x200] ;  /* 0x0002000003177984 */ /* 0x000e220000000800 */
[----:B-1----:R-:W-:-:S03]  /*0370*/  FFMA R12, R26, R13, R12 ;  /* 0x0000000d1a0c7223 */ /* 0x002fc6000000000c */
[----:B------:R-:W1:Y:S01]  /*0380*/  LDS R22, [R3+0x280] ;  /* 0x0002800003167984 */ /* 0x000e620000000800 */
[----:B--2---:R-:W-:-:S03]  /*0390*/  FFMA R13, R25, R14, R12 ;  /* 0x0000000e190d7223 */ /* 0x004fc6000000000c */
[----:B------:R-:W2:Y:S01]  /*03a0*/  LDS R25, [R3+0x300] ;  /* 0x0003000003197984 */ /* 0x000ea20000000800 */
[----:B---3--:R-:W-:-:S03]  /*03b0*/  FFMA R13, R24, R15, R13 ;  /* 0x0000000f180d7223 */ /* 0x008fc6000000000d */
[----:B------:R-:W3:Y:S04]  /*03c0*/  LDS R24, [R3+0x380] ;  /* 0x0003800003187984 */ /* 0x000ee80000000800 */
[----:B------:R-:W-:Y:S01]  /*03d0*/  LDS R26, [R3+0xb80] ;  /* 0x000b8000031a7984 */ /* 0x000fe20000000800 */
[----:B0-----:R-:W-:-:S03]  /*03e0*/  FFMA R27, R8, R23, R13 ;  /* 0x00000017081b7223 */ /* 0x001fc6000000000d */
[----:B------:R-:W-:Y:S04]  /*03f0*/  LDS R23, [R3+0x400] ;  /* 0x0004000003177984 */ /* 0x000fe80000000800 */
[----:B------:R-:W0:Y:S01]  /*0400*/  LDS.128 R12, [R5+0x20] ;  /* 0x00002000050c7984 */ /* 0x000e220000000c00 */
[----:B-1----:R-:W-:-:S03]  /*0410*/  FFMA R8, R22, R9, R27 ;  /* 0x0000000916087223 */ /* 0x002fc6000000001b */
[----:B------:R-:W1:Y:S01]  /*0420*/  LDS R22, [R3+0x480] ;  /* 0x0004800003167984 */ /* 0x000e620000000800 */
[----:B--2---:R-:W-:-:S03]  /*0430*/  FFMA R9, R25, R10, R8 ;  /* 0x0000000a19097223 */ /* 0x004fc60000000008 */
[----:B------:R-:W2:Y:S01]  /*0440*/  LDS R25, [R3+0x500] ;  /* 0x0005000003197984 */ /* 0x000ea20000000800 */
[----:B---3--:R-:W-:-:S03]  /*0450*/  FFMA R9, R24, R11, R9 ;  /* 0x0000000b18097223 */ /* 0x008fc60000000009 */
[----:B------:R-:W3:Y:S01]  /*0460*/  LDS R24, [R3+0x580] ;  /* 0x0005800003187984 */ /* 0x000ee20000000800 */
        /* <DEDUP_REMOVED lines=26> */
[----:B------:R-:W-:Y:S04]  /*0610*/  LDS R27, [R3+0xc00] ;  /* 0x000c0000031b7984 */ /* 0x000fe80000000800 */
[----:B------:R-:W-:Y:S01]  /*0620*/  LDS R24, [R3+0xc80] ;  /* 0x000c800003187984 */ /* 0x000fe20000000800 */
[----:B0-----:R-:W-:-:S03]  /*0630*/  FFMA R23, R8, R23, R13 ;  /* 0x0000001708177223 */ /* 0x001fc6000000000d */
[----:B------:R-:W0:Y:S01]  /*0640*/  LDS.128 R12, [R5+0x60] ;  /* 0x00006000050c7984 */ /* 0x000e220000000c00 */
[----:B-1----:R-:W-:-:S03]  /*0650*/  FFMA R22, R22, R9, R23 ;  /* 0x0000000916167223 */ /* 0x002fc60000000017 */
[----:B------:R-:W1:Y:S01]  /*0660*/  LDS R23, [R3+0xd00] ;  /* 0x000d000003177984 */ /* 0x000e620000000800 */
[----:B--2---:R-:W-:-:S03]  /*0670*/  FFMA R25, R25, R10, R22 ;  /* 0x0000000a19197223 */ /* 0x004fc60000000016 */
[----:B------:R-:W2:Y:S01]  /*0680*/  LDS R22, [R3+0xd80] ;  /* 0x000d800003167984 */ /* 0x000ea20000000800 */
[----:B------:R-:W-:-:S03]  /*0690*/  FFMA R11, R26, R11, R25 ;  /* 0x0000000b1a0b7223 */ /* 0x000fc60000000019 */
[----:B------:R-:W-:Y:S01]  /*06a0*/  LDS R25, [R3+0xe00] ;  /* 0x000e000003197984 */ /* 0x000fe20000000800 */
[----:B0-----:R-:W-:-:S03]  /*06b0*/  FFMA R27, R12, R27, R11 ;  /* 0x0000001b0c1b7223 */ /* 0x001fc6000000000b */
[----:B------:R-:W0:Y:S01]  /*06c0*/  LDS.128 R8, [R5+0x70] ;  /* 0x0000700005087984 */ /* 0x000e220000000c00 */
[----:B------:R-:W-:-:S03]  /*06d0*/  FFMA R24, R24, R13, R27 ;  /* 0x0000000d18187223 */ /* 0x000fc6000000001b */
[----:B------:R-:W3:Y:S04]  /*06e0*/  LDS R27, [R3+0xe80] ;  /* 0x000e8000031b7984 */ /* 0x000ee80000000800 */
[----:B------:R-:W4:Y:S04]  /*06f0*/  LDS R13, [R3+0xf00] ;  /* 0x000f0000030d7984 */ /* 0x000f280000000800 */
[----:B------:R-:W5:Y:S01]  /*0700*/  LDS R12, [R3+0xf80] ;  /* 0x000f8000030c7984 */ /* 0x000f620000000800 */
[----:B-1----:R-:W-:Y:S01]  /*0710*/  FFMA R23, R23, R14, R24 ;  /* 0x0000000e17177223 */ /* 0x002fe20000000018 */
[----:B------:R-:W-:-:S03]  /*0720*/  UIADD3 UR4, UPT, UPT, UR4, 0x1, URZ ;  /* 0x0000000104047890 */ /* 0x000fc6000fffe0ff */
[----:B--2---:R-:W-:Y:S01]  /*0730*/  FFMA R15, R22, R15, R23 ;  /* 0x0000000f160f7223 */ /* 0x004fe20000000017 */
[----:B------:R-:W-:Y:S01]  /*0740*/  UISETP.NE.AND UP0, UPT, UR4, URZ, UPT ;  /* 0x000000ff0400728c */ /* 0x000fe2000bf05270 */
[----:B------:R-:W-:Y:S02]  /*0750*/  IADD3 R6, PT, PT, R6, 0x20, RZ ;  /* 0x0000002006067810 */ /* 0x000fe40007ffe0ff */
[----:B------:R-:W-:Y:S02]  /*0760*/  IADD3 R17, PT, PT, R17, 0x20, RZ ;  /* 0x0000002011117810 */ /* 0x000fe40007ffe0ff */
[----:B------:R-:W-:Y:S02]  /*0770*/  IADD3 R16, PT, PT, R16, 0x20, RZ ;  /* 0x0000002010107810 */ /* 0x000fe40007ffe0ff */
[----:B------:R-:W-:Y:S01]  /*0780*/  LEA R7, R0, R7, 0x5 ;  /* 0x0000000700077211 */ /* 0x000fe200078e28ff */
[----:B0-----:R-:W-:-:S04]  /*0790*/  FFMA R8, R8, R25, R15 ;  /* 0x0000001908087223 */ /* 0x001fc8000000000f */
[----:B---3--:R-:W-:-:S04]  /*07a0*/  FFMA R8, R27, R9, R8 ;  /* 0x000000091b087223 */ /* 0x008fc80000000008 */
[----:B----4-:R-:W-:-:S04]  /*07b0*/  FFMA R13, R13, R10, R8 ;  /* 0x0000000a0d0d7223 */ /* 0x010fc80000000008 */
[----:B-----5:R-:W-:Y:S01]  /*07c0*/  FFMA R23, R12, R11, R13 ;  /* 0x0000000b0c177223 */ /* 0x020fe2000000000d */
[----:B------:R-:W-:Y:S06]  /*07d0*/  BAR.SYNC.DEFER_BLOCKING 0x0 ;  /* 0x0000000000007b1d */ /* 0x000fec0000010000 */
[----:B------:R-:W-:Y:S05]  /*07e0*/  BRA.U UP0, `(.L_x_1) ;  /* 0xfffffff900887547 */ /* 0x000fea000b83ffff */
.L_x_0:
[----:B------:R-:W0:Y:S01]  /*07f0*/  LDCU UR4, c[0x0][0x398] ;  /* 0x00007300ff0477ac */ /* 0x000e220008000800 */
[----:B------:R-:W-:-:S04]  /*0800*/  ISETP.GE.AND P0, PT, R19, UR14, PT ;  /* 0x0000000e13007c0c */ /* 0x000fc8000bf06270 */
[----:B0-----:R-:W-:-:S13]  /*0810*/  ISETP.GE.OR P0, PT, R18, UR4, P0 ;  /* 0x0000000412007c0c */ /* 0x001fda0008706670 */
[----:B------:R-:W-:Y:S05]  /*0820*/  @P0 EXIT ;  /* 0x000000000000094d */ /* 0x000fea0003800000 */
[----:B------:R-:W0:Y:S01]  /*0830*/  LDC.64 R2, c[0x0][0x390] ;  /* 0x0000e400ff027b82 */ /* 0x000e220000000a00 */
[----:B------:R-:W-:-:S04]  /*0840*/  IMAD R19, R18, UR14, R19 ;  /* 0x0000000e12137c24 */ /* 0x000fc8000f8e0213 */
[----:B0-----:R-:W-:-:S05]  /*0850*/  IMAD.WIDE.U32 R2, R19, 0x4, R2 ;  /* 0x0000000413027825 */ /* 0x001fca00078e0002 */
[----:B------:R-:W-:Y:S01]  /*0860*/  STG.E desc[UR8][R2.64], R23 ;  /* 0x0000001702007986 */ /* 0x000fe2000c101908 */
[----:B------:R-:W-:Y:S05]  /*0870*/  EXIT ;  /* 0x000000000000794d */ /* 0x000fea0003800000 */
.L_x_2:
[----:B------:R-:W-:-:S00]  /*0880*/  BRA `(.L_x_2) ;  /* 0xfffffffc00fc7947 */ /* 0x000fc0000383ffff */
[----:B------:R-:W-:-:S00]  /*0890*/  NOP ;  /* 0x0000000000007918 */ /* 0x000fc00000000000 */
        /* <DEDUP_REMOVED lines=14> */
.L_x_3:


//--------------------- .nv.shared._Z9matrixMulPfS_S_iii --------------------------
	.section	.nv.shared._Z9matrixMulPfS_S_iii,"aw",@nobits
	.sectionflags	@""
	.align	4
.nv.shared._Z9matrixMulPfS_S_iii:
	.zero		9216


//--------------------- .nv.shared.reserved.0     --------------------------
	.section	.nv.shared.reserved.0,"aw",@nobits
	.weak		__nv_reservedSMEM_offset_0_alias
	.size		__nv_reservedSMEM_offset_0_alias, 0, 64
	.other		__nv_reservedSMEM_offset_0_alias,@"STO_CUDA_RESERVED_SHARED STV_DEFAULT"
__nv_reservedSMEM_offset_0_alias:
	.zero		0
	.zero		64


//--------------------- .nv.constant0._Z9matrixMulPfS_S_iii --------------------------
	.section	.nv.constant0._Z9matrixMulPfS_S_iii,"a",@progbits
	.sectionflags	@""
	.align	4
.nv.constant0._Z9matrixMulPfS_S_iii:
	.zero		932


//--------------------- SYMBOLS --------------------------

	.type		.nv.reservedSmem.offset0,@object
	.size		.nv.reservedSmem.offset0,0x4
	.type		.nv.reservedSmem.cap,@object
	.size		.nv.reservedSmem.cap,0x4
